	.headerflags	@"EF_CUDA_TEXMODE_UNIFIED EF_CUDA_64BIT_ADDRESS EF_CUDA_SM89 EF_CUDA_VIRTUAL_SM(EF_CUDA_SM89)"
	.elftype	@"ET_EXEC"


//--------------------- .nv.info                  --------------------------
	.section	.nv.info,"",@"SHT_CUDA_INFO"
	.align	4


	//----- nvinfo : EIATTR_REGCOUNT
	.align		4
        /*0000*/ 	.byte	0x04, 0x2f
        /*0002*/ 	.short	(.L_1 - .L_0)
	.align		4
.L_0:
        /*0004*/ 	.word	index@(triton__0d1d2de)
        /*0008*/ 	.word	0x00000008


	//----- nvinfo : EIATTR_MAX_STACK_SIZE
	.align		4
.L_1:
        /*000c*/ 	.byte	0x04, 0x23
        /*000e*/ 	.short	(.L_3 - .L_2)
	.align		4
.L_2:
        /*0010*/ 	.word	index@(triton__0d1d2de)
        /*0014*/ 	.word	0x00000000


	//----- nvinfo : EIATTR_MIN_STACK_SIZE
	.align		4
.L_3:
        /*0018*/ 	.byte	0x04, 0x12
        /*001a*/ 	.short	(.L_5 - .L_4)
	.align		4
.L_4:
        /*001c*/ 	.word	index@(triton__0d1d2de)
        /*0020*/ 	.word	0x00000000


	//----- nvinfo : EIATTR_FRAME_SIZE
	.align		4
.L_5:
        /*0024*/ 	.byte	0x04, 0x11
        /*0026*/ 	.short	(.L_7 - .L_6)
	.align		4
.L_6:
        /*0028*/ 	.word	index@(triton__0d1d2de)
        /*002c*/ 	.word	0x00000000
.L_7:


//--------------------- .nv.info.triton__0d1d2de  --------------------------
	.section	.nv.info.triton__0d1d2de,"",@"SHT_CUDA_INFO"
	.align	4


	//----- nvinfo : EIATTR_CUDA_API_VERSION
	.align		4
        /*0000*/ 	.byte	0x04, 0x37
        /*0002*/ 	.short	(.L_9 - .L_8)
.L_8:
        /*0004*/ 	.word	0x0000007b


	//----- nvinfo : EIATTR_PARAM_CBANK
	.align		4
.L_9:
        /*0008*/ 	.byte	0x04, 0x0a
        /*000a*/ 	.short	(.L_11 - .L_10)
	.align		4
.L_10:
        /*000c*/ 	.word	index@(.nv.constant0.triton__0d1d2de)
        /*0010*/ 	.short	0x0160
        /*0012*/ 	.short	0x0014


	//----- nvinfo : EIATTR_CBANK_PARAM_SIZE
	.align		4
.L_11:
        /*0014*/ 	.byte	0x03, 0x19
        /*0016*/ 	.short	0x0014


	//----- nvinfo : EIATTR_KPARAM_INFO
	.align		4
        /*0018*/ 	.byte	0x04, 0x17
        /*001a*/ 	.short	(.L_13 - .L_12)
.L_12:
        /*001c*/ 	.word	0x00000000
        /*0020*/ 	.short	0x0002
        /*0022*/ 	.short	0x0010
        /*0024*/ 	.byte	0x00, 0xf0, 0x11, 0x00


	//----- nvinfo : EIATTR_KPARAM_INFO
	.align		4
.L_13:
        /*0028*/ 	.byte	0x04, 0x17
        /*002a*/ 	.short	(.L_15 - .L_14)
.L_14:
        /*002c*/ 	.word	0x00000000
        /*0030*/ 	.short	0x0001
        /*0032*/ 	.short	0x0008
        /*0034*/ 	.byte	0x00, 0xf0, 0x21, 0x00


	//----- nvinfo : EIATTR_KPARAM_INFO
	.align		4
.L_15:
        /*0038*/ 	.byte	0x04, 0x17
        /*003a*/ 	.short	(.L_17 - .L_16)
.L_16:
        /*003c*/ 	.word	0x00000000
        /*0040*/ 	.short	0x0000
        /*0042*/ 	.short	0x0000
        /*0044*/ 	.byte	0x00, 0xf0, 0x21, 0x00


	//----- nvinfo : EIATTR_MAXREG_COUNT
	.align		4
.L_17:
        /*0048*/ 	.byte	0x03, 0x1b
        /*004a*/ 	.short	0x00ff


	//----- nvinfo : EIATTR_EXIT_INSTR_OFFSETS
	.align		4
        /*004c*/ 	.byte	0x04, 0x1c
        /*004e*/ 	.short	(.L_19 - .L_18)


	//   ....[0]....
.L_18:
        /*0050*/ 	.word	0x00000140


	//----- nvinfo : EIATTR_MAX_THREADS
	.align		4
.L_19:
        /*0054*/ 	.byte	0x04, 0x05
        /*0056*/ 	.short	(.L_21 - .L_20)
.L_20:
        /*0058*/ 	.word	0x00000080
        /*005c*/ 	.word	0x00000001
        /*0060*/ 	.word	0x00000001


	//----- nvinfo : EIATTR_CRS_STACK_SIZE
	.align		4
.L_21:
        /*0064*/ 	.byte	0x04, 0x1e
        /*0066*/ 	.short	(.L_23 - .L_22)
.L_22:
        /*0068*/ 	.word	0x00000000
.L_23:


//--------------------- .nv.rel.action            --------------------------
	.section	.nv.rel.action,"",@"SHT_CUDA_RELOCINFO"
	.align	8
	.sectionentsize	8
        /*0000*/ 	.byte	0x73, 0x00, 0x00, 0x00, 0x00, 0x00, 0x00, 0x00, 0x00, 0x00, 0x00, 0x11, 0x25, 0x00, 0x05, 0x36


//--------------------- .nv.constant0.triton__0d1d2de --------------------------
	.section	.nv.constant0.triton__0d1d2de,"a",@progbits
	.align	4
.nv.constant0.triton__0d1d2de:
	.zero		372


//--------------------- .text.triton__0d1d2de     --------------------------
	.section	.text.triton__0d1d2de,"ax",@progbits
	.sectioninfo	@"SHI_REGISTERS=8"
	.align	128
        .global         triton__0d1d2de
        .type           triton__0d1d2de,@function
        .size           triton__0d1d2de,(.L_x_3 - triton__0d1d2de)
        .other          triton__0d1d2de,@"STO_CUDA_ENTRY STV_DEFAULT"
triton__0d1d2de:
.text.triton__0d1d2de:
[----:B------:R-:W-:-:S02]  /*0000*/  IMAD.MOV.U32 R1, RZ, RZ, c[0x0][0x28] ;  /* 0x00000a00ff017624 */ /* 0x000fc400078e00ff */
[----:B------:R-:W0:Y:S01]  /*0010*/  S2R R0, SR_TID.X ;  /* 0x0000000000007919 */ /* 0x000e220000002100 */
[----:B------:R-:W-:Y:S01]  /*0020*/  ULDC.64 UR4, c[0x0][0x118] ;  /* 0x0000460000047ab9 */ /* 0x000fe20000000a00 */
[----:B------:R-:W-:Y:S01]  /*0030*/  BSSY B0, `(.L_x_0) ;  /* 0x000000a000007945 */ /* 0x000fe20003800000 */
[----:B------:R-:W-:Y:S01]  /*0040*/  IMAD.MOV.U32 R5, RZ, RZ, 0x2 ;  /* 0x00000002ff057424 */ /* 0x000fe200078e00ff */
[----:B------:R-:W1:Y:S01]  /*0050*/  S2R R3, SR_CTAID.X ;  /* 0x0000000000037919 */ /* 0x000e620000002500 */
[----:B------:R-:W-:Y:S02]  /*0060*/  PRMT R2, RZ, 0x7610, R2 ;  /* 0x00007610ff027816 */ /* 0x000fe40000000002 */
[----:B0-----:R-:W-:-:S05]  /*0070*/  LOP3.LUT R0, R0, 0x7f, RZ, 0xc0, !PT ;  /* 0x0000007f00007812 */ /* 0x001fca00078ec0ff */
[----:B-1----:R-:W-:-:S05]  /*0080*/  IMAD R0, R3, 0x80, R0 ;  /* 0x0000008003007824 */ /* 0x002fca00078e0200 */
[----:B------:R-:W-:-:S13]  /*0090*/  ISETP.GE.AND P0, PT, R0, 0x2400, PT ;  /* 0x000024000000780c */ /* 0x000fda0003f06270 */
[----:B------:R-:W-:Y:S05]  /*00a0*/  @P0 BRA `(.L_x_1) ;  /* 0x0000002000000947 */ /* 0x000fea0003800000 */
[----:B------:R-:W-:-:S06]  /*00b0*/  IMAD.WIDE R2, R0, R5, c[0x0][0x160] ;  /* 0x0000580000027625 */ /* 0x000fcc00078e0205 */
[----:B------:R0:W5:Y:S02]  /*00c0*/  LDG.E.U16 R2, [R2.64] ;  /* 0x0000000402027981 */ /* 0x000164000c1e1500 */
.L_x_1:
[----:B------:R-:W-:Y:S05]  /*00d0*/  BSYNC B0 ;  /* 0x0000000000007941 */ /* 0x000fea0003800000 */
.L_x_0:
[----:B-----5:R-:W-:-:S05]  /*00e0*/  SEL R2, R2, RZ, !P0 ;  /* 0x000000ff02027207 */ /* 0x020fca0004000000 */
[----:B------:R-:W-:-:S05]  /*00f0*/  IMAD.U32 R2, R2, 0x10000, RZ ;  /* 0x0001000002027824 */ /* 0x000fca00078e00ff */
[----:B------:R-:W-:-:S04]  /*0100*/  FSEL R2, R2, RZ, !P0 ;  /* 0x000000ff02027208 */ /* 0x000fc80004000000 */
[----:B------:R-:W-:Y:S01]  /*0110*/  F2FP.BF16.F32.PACK_AB R4, RZ, R2 ;  /* 0x00000002ff04723e */ /* 0x000fe200000010ff */
[----:B0-----:R-:W-:-:S05]  /*0120*/  IMAD.WIDE R2, R0, R5, c[0x0][0x168] ;  /* 0x00005a0000027625 */ /* 0x001fca00078e0205 */
[----:B------:R-:W-:Y:S01]  /*0130*/  STG.E.U16 [R2.64], R4 ;  /* 0x0000000402007986 */ /* 0x000fe2000c101504 */
[----:B------:R-:W-:Y:S05]  /*0140*/  EXIT ;  /* 0x000000000000794d */ /* 0x000fea0003800000 */
.L_x_2:
[----:B------:R-:W-:-:S00]  /*0150*/  BRA `(.L_x_2) ;  /* 0xfffffff000007947 */ /* 0x000fc0000383ffff */
[----:B------:R-:W-:-:S00]  /*0160*/  NOP ;  /* 0x0000000000007918 */ /* 0x000fc00000000000 */
        /* <DEDUP_REMOVED lines=9> */
.L_x_3:
